	.headerflags	@"EF_CUDA_TEXMODE_UNIFIED EF_CUDA_64BIT_ADDRESS EF_CUDA_ACCELERATORS EF_CUDA_SM90 EF_CUDA_VIRTUAL_SM(EF_CUDA_SM90)"
	.elftype	@"ET_EXEC"


//--------------------- .nv.info                  --------------------------
	.section	.nv.info,"",@"SHT_CUDA_INFO"
	.align	4


	//----- nvinfo : EIATTR_REGCOUNT
	.align		4
        /*0000*/ 	.byte	0x04, 0x2f
        /*0002*/ 	.short	(.L_1 - .L_0)
	.align		4
.L_0:
        /*0004*/ 	.word	index@(triton_poi_fused_convolution_25)
        /*0008*/ 	.word	0x00000012


	//----- nvinfo : EIATTR_MIN_STACK_SIZE
	.align		4
.L_1:
        /*000c*/ 	.byte	0x04, 0x12
        /*000e*/ 	.short	(.L_3 - .L_2)
	.align		4
.L_2:
        /*0010*/ 	.word	index@(triton_poi_fused_convolution_25)
        /*0014*/ 	.word	0x00000000


	//----- nvinfo : EIATTR_FRAME_SIZE
	.align		4
.L_3:
        /*0018*/ 	.byte	0x04, 0x11
        /*001a*/ 	.short	(.L_5 - .L_4)
	.align		4
.L_4:
        /*001c*/ 	.word	index@(triton_poi_fused_convolution_25)
        /*0020*/ 	.word	0x00000000


	//----- nvinfo : EIATTR_MIN_STACK_SIZE
	.align		4
.L_5:
        /*0024*/ 	.byte	0x04, 0x12
        /*0026*/ 	.short	(.L_7 - .L_6)
	.align		4
.L_6:
        /*0028*/ 	.word	index@(triton_poi_fused_convolution_25)
        /*002c*/ 	.word	0x00000000
.L_7:


//--------------------- .nv.info.triton_poi_fused_convolution_25 --------------------------
	.section	.nv.info.triton_poi_fused_convolution_25,"",@"SHT_CUDA_INFO"
	.sectionflags	@""
	.align	4


	//----- nvinfo : EIATTR_CUDA_API_VERSION
	.align		4
        /*0000*/ 	.byte	0x04, 0x37
        /*0002*/ 	.short	(.L_9 - .L_8)
.L_8:
        /*0004*/ 	.word	0x0000007c


	//----- nvinfo : EIATTR_KPARAM_INFO
	.align		4
.L_9:
        /*0008*/ 	.byte	0x04, 0x17
        /*000a*/ 	.short	(.L_11 - .L_10)
.L_10:
        /*000c*/ 	.word	0x00000000
        /*0010*/ 	.short	0x0002
        /*0012*/ 	.short	0x0010
        /*0014*/ 	.byte	0x00, 0xf0, 0x11, 0x00


	//----- nvinfo : EIATTR_KPARAM_INFO
	.align		4
.L_11:
        /*0018*/ 	.byte	0x04, 0x17
        /*001a*/ 	.short	(.L_13 - .L_12)
.L_12:
        /*001c*/ 	.word	0x00000000
        /*0020*/ 	.short	0x0001
        /*0022*/ 	.short	0x0008
        /*0024*/ 	.byte	0x00, 0xf4, 0x21, 0x00


	//----- nvinfo : EIATTR_KPARAM_INFO
	.align		4
.L_13:
        /*0028*/ 	.byte	0x04, 0x17
        /*002a*/ 	.short	(.L_15 - .L_14)
.L_14:
        /*002c*/ 	.word	0x00000000
        /*0030*/ 	.short	0x0000
        /*0032*/ 	.short	0x0000
        /*0034*/ 	.byte	0x00, 0xf4, 0x21, 0x00


	//----- nvinfo : EIATTR_SPARSE_MMA_MASK
	.align		4
.L_15:
        /*0038*/ 	.byte	0x03, 0x50
        /*003a*/ 	.short	0x0000


	//----- nvinfo : EIATTR_MAXREG_COUNT
	.align		4
        /*003c*/ 	.byte	0x03, 0x1b
        /*003e*/ 	.short	0x00ff


	//----- nvinfo : EIATTR_EXIT_INSTR_OFFSETS
	.align		4
        /*0040*/ 	.byte	0x04, 0x1c
        /*0042*/ 	.short	(.L_17 - .L_16)


	//   ....[0]....
.L_16:
        /*0044*/ 	.word	0x00000260


	//----- nvinfo : EIATTR_REQNTID
	.align		4
.L_17:
        /*0048*/ 	.byte	0x04, 0x10
        /*004a*/ 	.short	(.L_19 - .L_18)
.L_18:
        /*004c*/ 	.word	0x00000080
        /*0050*/ 	.word	0x00000001
        /*0054*/ 	.word	0x00000001


	//----- nvinfo : EIATTR_CBANK_PARAM_SIZE
	.align		4
.L_19:
        /*0058*/ 	.byte	0x03, 0x19
        /*005a*/ 	.short	0x0014


	//----- nvinfo : EIATTR_PARAM_CBANK
	.align		4
        /*005c*/ 	.byte	0x04, 0x0a
        /*005e*/ 	.short	(.L_21 - .L_20)
	.align		4
.L_20:
        /*0060*/ 	.word	index@(.nv.constant0.triton_poi_fused_convolution_25)
        /*0064*/ 	.short	0x0210
        /*0066*/ 	.short	0x0014


	//----- nvinfo : EIATTR_SW_WAR
	.align		4
.L_21:
        /*0068*/ 	.byte	0x04, 0x36
        /*006a*/ 	.short	(.L_23 - .L_22)
.L_22:
        /*006c*/ 	.word	0x00000008
.L_23:


//--------------------- .nv.callgraph             --------------------------
	.section	.nv.callgraph,"",@"SHT_CUDA_CALLGRAPH"
	.align	4
	.sectionentsize	8
	.align		4
        /*0000*/ 	.word	0x00000000
	.align		4
        /*0004*/ 	.word	0xffffffff
	.align		4
        /*0008*/ 	.word	0x00000000
	.align		4
        /*000c*/ 	.word	0xfffffffe
	.align		4
        /*0010*/ 	.word	0x00000000
	.align		4
        /*0014*/ 	.word	0xfffffffd
	.align		4
        /*0018*/ 	.word	0x00000000
	.align		4
        /*001c*/ 	.word	0xfffffffc


//--------------------- .text.triton_poi_fused_convolution_25 --------------------------
	.section	.text.triton_poi_fused_convolution_25,"ax",@progbits
	.align	128
        .global         triton_poi_fused_convolution_25
        .type           triton_poi_fused_convolution_25,@function
        .size           triton_poi_fused_convolution_25,(.L_x_1 - triton_poi_fused_convolution_25)
        .other          triton_poi_fused_convolution_25,@"STO_CUDA_ENTRY STV_DEFAULT"
triton_poi_fused_convolution_25:
.text.triton_poi_fused_convolution_25:
[----:B------:R-:W-:Y:S01]  /*0000*/  LDC R1, c[0x0][0x28] ;  /* 0x00000a00ff017b82 */ /* 0x000fe20000000800 */
[----:B------:R-:W1:Y:S07]  /*0010*/  S2R R0, SR_TID.X ;  /* 0x0000000000007919 */ /* 0x000e6e0000002100 */
[----:B------:R-:W2:Y:S01]  /*0020*/  LDC.64 R2, c[0x0][0x218] ;  /* 0x00008600ff027b82 */ /* 0x000ea20000000a00 */
[----:B------:R-:W-:Y:S01]  /*0030*/  ULDC.64 UR4, c[0x0][0x208] ;  /* 0x0000820000047ab9 */ /* 0x000fe20000000a00 */
[----:B------:R-:W3:Y:S06]  /*0040*/  S2R R5, SR_CTAID.X ;  /* 0x0000000000057919 */ /* 0x000eec0000002500 */
[----:B------:R-:W4:Y:S01]  /*0050*/  LDC.64 R8, c[0x0][0x210] ;  /* 0x00008400ff087b82 */ /* 0x000f220000000a00 */
[----:B-1----:R-:W-:-:S02]  /*0060*/  SHF.L.U32 R0, R0, 0x2, RZ ;  /* 0x0000000200007819 */ /* 0x002fc400000006ff */
[----:B---3--:R-:W-:Y:S02]  /*0070*/  SHF.R.S32.HI R4, RZ, 0x15, R5 ;  /* 0x00000015ff047819 */ /* 0x008fe40000011405 */
[----:B------:R-:W-:Y:S02]  /*0080*/  LOP3.LUT R0, R0, 0x1fc, RZ, 0xc0, !PT ;  /* 0x000001fc00007812 */ /* 0x000fe400078ec0ff */
[----:B------:R-:W-:Y:S02]  /*0090*/  SGXT R4, R4, 0x1 ;  /* 0x000000010404781a */ /* 0x000fe40000000200 */
[----:B------:R-:W-:-:S04]  /*00a0*/  LEA R5, R5, R0, 0xa ;  /* 0x0000000005057211 */ /* 0x000fc800078e50ff */
[----:B------:R-:W-:Y:S01]  /*00b0*/  LEA.HI R4, R4, R5, RZ, 0xa ;  /* 0x0000000504047211 */ /* 0x000fe200078f50ff */
[----:B----4-:R-:W-:-:S04]  /*00c0*/  IMAD.WIDE R8, R5, 0x4, R8 ;  /* 0x0000000405087825 */ /* 0x010fc800078e0208 */
[----:B------:R-:W-:Y:S01]  /*00d0*/  VIADD R0, R4, 0x200 ;  /* 0x0000020004007836 */ /* 0x000fe20000000000 */
[----:B------:R-:W-:-:S04]  /*00e0*/  SHF.R.S32.HI R4, RZ, 0xa, R4 ;  /* 0x0000000aff047819 */ /* 0x000fc80000011404 */
[----:B------:R-:W-:Y:S02]  /*00f0*/  SHF.R.S32.HI R0, RZ, 0xa, R0 ;  /* 0x0000000aff007819 */ /* 0x000fe40000011400 */
[----:B------:R-:W-:Y:S02]  /*0100*/  LEA.HI R6, R4, R4, RZ, 0x7 ;  /* 0x0000000404067211 */ /* 0x000fe400078f38ff */
[----:B------:R-:W-:Y:S02]  /*0110*/  LEA.HI R10, R0, R0, RZ, 0x7 ;  /* 0x00000000000a7211 */ /* 0x000fe400078f38ff */
[----:B------:R-:W-:Y:S02]  /*0120*/  LOP3.LUT R7, R6, 0xffffff80, RZ, 0xc0, !PT ;  /* 0xffffff8006077812 */ /* 0x000fe400078ec0ff */
[----:B------:R-:W-:Y:S02]  /*0130*/  LOP3.LUT R11, R10, 0xffffff80, RZ, 0xc0, !PT ;  /* 0xffffff800a0b7812 */ /* 0x000fe400078ec0ff */
[----:B------:R-:W-:-:S03]  /*0140*/  IADD3 R7, R4, -R7, RZ ;  /* 0x8000000704077210 */ /* 0x000fc60007ffe0ff */
[----:B------:R-:W-:Y:S02]  /*0150*/  IMAD.IADD R13, R0, 0x1, -R11 ;  /* 0x00000001000d7824 */ /* 0x000fe400078e0a0b */
[--C-:B--2---:R-:W-:Y:S02]  /*0160*/  IMAD.WIDE R10, R7, 0x4, R2.reuse ;  /* 0x00000004070a7825 */ /* 0x104fe400078e0202 */
[----:B------:R-:W2:Y:S02]  /*0170*/  LDG.E.128 R4, desc[UR4][R8.64] ;  /* 0x0000000408047981 */ /* 0x000ea4000c1e1d00 */
[----:B------:R-:W-:Y:S02]  /*0180*/  IMAD.WIDE R2, R13, 0x4, R2 ;  /* 0x000000040d027825 */ /* 0x000fe400078e0202 */
[----:B------:R-:W2:Y:S04]  /*0190*/  LDG.E.EL R10, desc[UR4][R10.64] ;  /* 0x000000040a0a7981 */ /* 0x000ea8000c2e1900 */
[----:B------:R-:W3:Y:S04]  /*01a0*/  LDG.E.EL R2, desc[UR4][R2.64] ;  /* 0x0000000402027981 */ /* 0x000ee8000c2e1900 */
[----:B------:R-:W3:Y:S01]  /*01b0*/  LDG.E.128 R12, desc[UR4][R8.64+0x800] ;  /* 0x00080004080c7981 */ /* 0x000ee2000c1e1d00 */
[--C-:B--2---:R-:W-:Y:S01]  /*01c0*/  FADD R4, R4, R10.reuse ;  /* 0x0000000a04047221 */ /* 0x104fe20000000000 */
[--C-:B------:R-:W-:Y:S01]  /*01d0*/  FADD R5, R5, R10.reuse ;  /* 0x0000000a05057221 */ /* 0x100fe20000000000 */
[--C-:B------:R-:W-:Y:S01]  /*01e0*/  FADD R6, R6, R10.reuse ;  /* 0x0000000a06067221 */ /* 0x100fe20000000000 */
[----:B------:R-:W-:Y:S01]  /*01f0*/  FADD R7, R7, R10 ;  /* 0x0000000a07077221 */ /* 0x000fe20000000000 */
[--C-:B---3--:R-:W-:Y:S01]  /*0200*/  FADD R12, R12, R2.reuse ;  /* 0x000000020c0c7221 */ /* 0x108fe20000000000 */
[--C-:B------:R-:W-:Y:S01]  /*0210*/  FADD R13, R13, R2.reuse ;  /* 0x000000020d0d7221 */ /* 0x100fe20000000000 */
[--C-:B------:R-:W-:Y:S01]  /*0220*/  FADD R14, R14, R2.reuse ;  /* 0x000000020e0e7221 */ /* 0x100fe20000000000 */
[----:B------:R-:W-:Y:S01]  /*0230*/  FADD R15, R15, R2 ;  /* 0x000000020f0f7221 */ /* 0x000fe20000000000 */
[----:B------:R-:W-:Y:S04]  /*0240*/  STG.E.128 desc[UR4][R8.64], R4 ;  /* 0x0000000408007986 */ /* 0x000fe8000c101d04 */
[----:B------:R-:W-:Y:S01]  /*0250*/  STG.E.128 desc[UR4][R8.64+0x800], R12 ;  /* 0x0008000c08007986 */ /* 0x000fe2000c101d04 */
[----:B------:R-:W-:Y:S05]  /*0260*/  EXIT ;  /* 0x000000000000794d */ /* 0x000fea0003800000 */
.L_x_0:
[----:B------:R-:W-:-:S00]  /*0270*/  BRA `(.L_x_0) ;  /* 0xfffffffc00fc7947 */ /* 0x000fc0000383ffff */
[----:B------:R-:W-:-:S00]  /*0280*/  NOP ;  /* 0x0000000000007918 */ /* 0x000fc00000000000 */
[----:B------:R-:W-:-:S00]  /*0290*/  NOP ;  /* 0x0000000000007918 */ /* 0x000fc00000000000 */
[----:B------:R-:W-:-:S00]  /*02a0*/  NOP ;  /* 0x0000000000007918 */ /* 0x000fc00000000000 */
[----:B------:R-:W-:-:S00]  /*02b0*/  NOP ;  /* 0x0000000000007918 */ /* 0x000fc00000000000 */
[----:B------:R-:W-:-:S00]  /*02c0*/  NOP ;  /* 0x0000000000007918 */ /* 0x000fc00000000000 */
[----:B------:R-:W-:-:S00]  /*02d0*/  NOP ;  /* 0x0000000000007918 */ /* 0x000fc00000000000 */
[----:B------:R-:W-:-:S00]  /*02e0*/  NOP ;  /* 0x0000000000007918 */ /* 0x000fc00000000000 */
[----:B------:R-:W-:-:S00]  /*02f0*/  NOP ;  /* 0x0000000000007918 */ /* 0x000fc00000000000 */
.L_x_1:


//--------------------- .nv.constant0.triton_poi_fused_convolution_25 --------------------------
	.section	.nv.constant0.triton_poi_fused_convolution_25,"a",@progbits
	.sectionflags	@""
	.align	4
.nv.constant0.triton_poi_fused_convolution_25:
	.zero		548
